	.headerflags	@"EF_CUDA_TEXMODE_UNIFIED EF_CUDA_64BIT_ADDRESS EF_CUDA_ACCELERATORS EF_CUDA_SM90 EF_CUDA_VIRTUAL_SM(EF_CUDA_SM90)"
	.elftype	@"ET_EXEC"


//--------------------- .nv.info                  --------------------------
	.section	.nv.info,"",@"SHT_CUDA_INFO"
	.align	4


	//----- nvinfo : EIATTR_REGCOUNT
	.align		4
        /*0000*/ 	.byte	0x04, 0x2f
        /*0002*/ 	.short	(.L_3 - .L_2)
	.align		4
.L_2:
        /*0004*/ 	.word	index@(triton_poi_fused__native_batch_norm_legit_no_training__prelu_kernel_26)
        /*0008*/ 	.word	0x00000012


	//----- nvinfo : EIATTR_MIN_STACK_SIZE
	.align		4
.L_3:
        /*000c*/ 	.byte	0x04, 0x12
        /*000e*/ 	.short	(.L_5 - .L_4)
	.align		4
.L_4:
        /*0010*/ 	.word	index@(triton_poi_fused__native_batch_norm_legit_no_training__prelu_kernel_26)
        /*0014*/ 	.word	0x00000000


	//----- nvinfo : EIATTR_FRAME_SIZE
	.align		4
.L_5:
        /*0018*/ 	.byte	0x04, 0x11
        /*001a*/ 	.short	(.L_7 - .L_6)
	.align		4
.L_6:
        /*001c*/ 	.word	index@(triton_poi_fused__native_batch_norm_legit_no_training__prelu_kernel_26)
        /*0020*/ 	.word	0x00000000


	//----- nvinfo : EIATTR_MIN_STACK_SIZE
	.align		4
.L_7:
        /*0024*/ 	.byte	0x04, 0x12
        /*0026*/ 	.short	(.L_9 - .L_8)
	.align		4
.L_8:
        /*0028*/ 	.word	index@(triton_poi_fused__native_batch_norm_legit_no_training__prelu_kernel_26)
        /*002c*/ 	.word	0x00000000
.L_9:


//--------------------- .nv.info.triton_poi_fused__native_batch_norm_legit_no_training__prelu_kernel_26 --------------------------
	.section	.nv.info.triton_poi_fused__native_batch_norm_legit_no_training__prelu_kernel_26,"",@"SHT_CUDA_INFO"
	.sectionflags	@""
	.align	4


	//----- nvinfo : EIATTR_CUDA_API_VERSION
	.align		4
        /*0000*/ 	.byte	0x04, 0x37
        /*0002*/ 	.short	(.L_11 - .L_10)
.L_10:
        /*0004*/ 	.word	0x0000007c


	//----- nvinfo : EIATTR_KPARAM_INFO
	.align		4
.L_11:
        /*0008*/ 	.byte	0x04, 0x17
        /*000a*/ 	.short	(.L_13 - .L_12)
.L_12:
        /*000c*/ 	.word	0x00000000
        /*0010*/ 	.short	0x0007
        /*0012*/ 	.short	0x0038
        /*0014*/ 	.byte	0x00, 0xf0, 0x11, 0x00


	//----- nvinfo : EIATTR_KPARAM_INFO
	.align		4
.L_13:
        /*0018*/ 	.byte	0x04, 0x17
        /*001a*/ 	.short	(.L_15 - .L_14)
.L_14:
        /*001c*/ 	.word	0x00000000
        /*0020*/ 	.short	0x0006
        /*0022*/ 	.short	0x0030
        /*0024*/ 	.byte	0x00, 0xf4, 0x21, 0x00


	//----- nvinfo : EIATTR_KPARAM_INFO
	.align		4
.L_15:
        /*0028*/ 	.byte	0x04, 0x17
        /*002a*/ 	.short	(.L_17 - .L_16)
.L_16:
        /*002c*/ 	.word	0x00000000
        /*0030*/ 	.short	0x0005
        /*0032*/ 	.short	0x0028
        /*0034*/ 	.byte	0x00, 0xf4, 0x21, 0x00


	//----- nvinfo : EIATTR_KPARAM_INFO
	.align		4
.L_17:
        /*0038*/ 	.byte	0x04, 0x17
        /*003a*/ 	.short	(.L_19 - .L_18)
.L_18:
        /*003c*/ 	.word	0x00000000
        /*0040*/ 	.short	0x0004
        /*0042*/ 	.short	0x0020
        /*0044*/ 	.byte	0x00, 0xf4, 0x21, 0x00


	//----- nvinfo : EIATTR_KPARAM_INFO
	.align		4
.L_19:
        /*0048*/ 	.byte	0x04, 0x17
        /*004a*/ 	.short	(.L_21 - .L_20)
.L_20:
        /*004c*/ 	.word	0x00000000
        /*0050*/ 	.short	0x0003
        /*0052*/ 	.short	0x0018
        /*0054*/ 	.byte	0x00, 0xf4, 0x21, 0x00


	//----- nvinfo : EIATTR_KPARAM_INFO
	.align		4
.L_21:
        /*0058*/ 	.byte	0x04, 0x17
        /*005a*/ 	.short	(.L_23 - .L_22)
.L_22:
        /*005c*/ 	.word	0x00000000
        /*0060*/ 	.short	0x0002
        /*0062*/ 	.short	0x0010
        /*0064*/ 	.byte	0x00, 0xf4, 0x21, 0x00


	//----- nvinfo : EIATTR_KPARAM_INFO
	.align		4
.L_23:
        /*0068*/ 	.byte	0x04, 0x17
        /*006a*/ 	.short	(.L_25 - .L_24)
.L_24:
        /*006c*/ 	.word	0x00000000
        /*0070*/ 	.short	0x0001
        /*0072*/ 	.short	0x0008
        /*0074*/ 	.byte	0x00, 0xf4, 0x21, 0x00


	//----- nvinfo : EIATTR_KPARAM_INFO
	.align		4
.L_25:
        /*0078*/ 	.byte	0x04, 0x17
        /*007a*/ 	.short	(.L_27 - .L_26)
.L_26:
        /*007c*/ 	.word	0x00000000
        /*0080*/ 	.short	0x0000
        /*0082*/ 	.short	0x0000
        /*0084*/ 	.byte	0x00, 0xf4, 0x21, 0x00


	//----- nvinfo : EIATTR_SPARSE_MMA_MASK
	.align		4
.L_27:
        /*0088*/ 	.byte	0x03, 0x50
        /*008a*/ 	.short	0x0000


	//----- nvinfo : EIATTR_MAXREG_COUNT
	.align		4
        /*008c*/ 	.byte	0x03, 0x1b
        /*008e*/ 	.short	0x00ff


	//----- nvinfo : EIATTR_EXIT_INSTR_OFFSETS
	.align		4
        /*0090*/ 	.byte	0x04, 0x1c
        /*0092*/ 	.short	(.L_29 - .L_28)


	//   ....[0]....
.L_28:
        /*0094*/ 	.word	0x00000300


	//----- nvinfo : EIATTR_REQNTID
	.align		4
.L_29:
        /*0098*/ 	.byte	0x04, 0x10
        /*009a*/ 	.short	(.L_31 - .L_30)
.L_30:
        /*009c*/ 	.word	0x00000080
        /*00a0*/ 	.word	0x00000001
        /*00a4*/ 	.word	0x00000001


	//----- nvinfo : EIATTR_CBANK_PARAM_SIZE
	.align		4
.L_31:
        /*00a8*/ 	.byte	0x03, 0x19
        /*00aa*/ 	.short	0x003c


	//----- nvinfo : EIATTR_PARAM_CBANK
	.align		4
        /*00ac*/ 	.byte	0x04, 0x0a
        /*00ae*/ 	.short	(.L_33 - .L_32)
	.align		4
.L_32:
        /*00b0*/ 	.word	index@(.nv.constant0.triton_poi_fused__native_batch_norm_legit_no_training__prelu_kernel_26)
        /*00b4*/ 	.short	0x0210
        /*00b6*/ 	.short	0x003c


	//----- nvinfo : EIATTR_SW_WAR
	.align		4
.L_33:
        /*00b8*/ 	.byte	0x04, 0x36
        /*00ba*/ 	.short	(.L_35 - .L_34)
.L_34:
        /*00bc*/ 	.word	0x00000008
.L_35:


//--------------------- .nv.callgraph             --------------------------
	.section	.nv.callgraph,"",@"SHT_CUDA_CALLGRAPH"
	.align	4
	.sectionentsize	8
	.align		4
        /*0000*/ 	.word	0x00000000
	.align		4
        /*0004*/ 	.word	0xffffffff
	.align		4
        /*0008*/ 	.word	0x00000000
	.align		4
        /*000c*/ 	.word	0xfffffffe
	.align		4
        /*0010*/ 	.word	0x00000000
	.align		4
        /*0014*/ 	.word	0xfffffffd
	.align		4
        /*0018*/ 	.word	0x00000000
	.align		4
        /*001c*/ 	.word	0xfffffffc


//--------------------- .nv.constant4             --------------------------
	.section	.nv.constant4,"a",@progbits
	.align	8
	.align		8
.nv.constant4:
        /*0000*/ 	.dword	_$_str
	.align		8
        /*0008*/ 	.dword	_$_str_$_2


//--------------------- .text.triton_poi_fused__native_batch_norm_legit_no_training__prelu_kernel_26 --------------------------
	.section	.text.triton_poi_fused__native_batch_norm_legit_no_training__prelu_kernel_26,"ax",@progbits
	.align	128
        .global         triton_poi_fused__native_batch_norm_legit_no_training__prelu_kernel_26
        .type           triton_poi_fused__native_batch_norm_legit_no_training__prelu_kernel_26,@function
        .size           triton_poi_fused__native_batch_norm_legit_no_training__prelu_kernel_26,(.L_x_1 - triton_poi_fused__native_batch_norm_legit_no_training__prelu_kernel_26)
        .other          triton_poi_fused__native_batch_norm_legit_no_training__prelu_kernel_26,@"STO_CUDA_ENTRY STV_DEFAULT"
triton_poi_fused__native_batch_norm_legit_no_training__prelu_kernel_26:
.text.triton_poi_fused__native_batch_norm_legit_no_training__prelu_kernel_26:
[----:B------:R-:W-:Y:S01]  /*0000*/  LDC R1, c[0x0][0x28] ;  /* 0x00000a00ff017b82 */ /* 0x000fe20000000800 */
[----:B------:R-:W1:Y:S07]  /*0010*/  S2R R0, SR_TID.X ;  /* 0x0000000000007919 */ /* 0x000e6e0000002100 */
[----:B------:R-:W2:Y:S01]  /*0020*/  LDC.64 R6, c[0x0][0x228] ;  /* 0x00008a00ff067b82 */ /* 0x000ea20000000a00 */
[----:B------:R-:W-:Y:S01]  /*0030*/  ULDC.64 UR4, c[0x0][0x208] ;  /* 0x0000820000047ab9 */ /* 0x000fe20000000a00 */
[----:B------:R-:W3:Y:S06]  /*0040*/  S2R R3, SR_CTAID.X ;  /* 0x0000000000037919 */ /* 0x000eec0000002500 */
[----:B------:R-:W4:Y:S08]  /*0050*/  LDC.64 R4, c[0x0][0x220] ;  /* 0x00008800ff047b82 */ /* 0x000f300000000a00 */
[----:B------:R-:W5:Y:S08]  /*0060*/  LDC.64 R8, c[0x0][0x230] ;  /* 0x00008c00ff087b82 */ /* 0x000f700000000a00 */
[----:B------:R-:W5:Y:S01]  /*0070*/  LDC.64 R10, c[0x0][0x238] ;  /* 0x00008e00ff0a7b82 */ /* 0x000f620000000a00 */
[----:B-1----:R-:W-:-:S07]  /*0080*/  LOP3.LUT R0, R0, 0x7f, RZ, 0xc0, !PT ;  /* 0x0000007f00007812 */ /* 0x002fce00078ec0ff */
[----:B------:R-:W1:Y:S01]  /*0090*/  LDC.64 R12, c[0x0][0x240] ;  /* 0x00009000ff0c7b82 */ /* 0x000e620000000a00 */
[----:B---3--:R-:W-:Y:S02]  /*00a0*/  SHF.R.S32.HI R2, RZ, 0x18, R3 ;  /* 0x00000018ff027819 */ /* 0x008fe40000011403 */
[----:B------:R-:W-:Y:S02]  /*00b0*/  LEA R0, R3, R0, 0x7 ;  /* 0x0000000003007211 */ /* 0x000fe400078e38ff */
[----:B------:R-:W-:-:S04]  /*00c0*/  SGXT R3, R2, 0x1 ;  /* 0x000000010203781a */ /* 0x000fc80000000200 */
[----:B------:R-:W-:-:S04]  /*00d0*/  LEA.HI R3, R3, R0, RZ, 0x6 ;  /* 0x0000000003037211 */ /* 0x000fc800078f30ff */
[----:B------:R-:W-:-:S04]  /*00e0*/  LOP3.LUT R3, R3, 0xffffffc0, RZ, 0xc0, !PT ;  /* 0xffffffc003037812 */ /* 0x000fc800078ec0ff */
[----:B------:R-:W-:Y:S02]  /*00f0*/  IADD3 R15, R0, -R3, RZ ;  /* 0x80000003000f7210 */ /* 0x000fe40007ffe0ff */
[----:B------:R-:W3:Y:S03]  /*0100*/  LDC.64 R2, c[0x0][0x218] ;  /* 0x00008600ff027b82 */ /* 0x000ee60000000a00 */
[----:B--2---:R-:W-:-:S05]  /*0110*/  IMAD.WIDE R6, R15, 0x4, R6 ;  /* 0x000000040f067825 */ /* 0x004fca00078e0206 */
[----:B------:R2:W2:Y:S01]  /*0120*/  LDG.E.EL R14, desc[UR4][R6.64] ;  /* 0x00000004060e7981 */ /* 0x0004a2000c2e1900 */
[----:B----4-:R-:W-:-:S04]  /*0130*/  IMAD.WIDE R4, R15, 0x4, R4 ;  /* 0x000000040f047825 */ /* 0x010fc800078e0204 */
[C---:B-----5:R-:W-:Y:S02]  /*0140*/  IMAD.WIDE R8, R15.reuse, 0x4, R8 ;  /* 0x000000040f087825 */ /* 0x060fe400078e0208 */
[----:B------:R-:W4:Y:S02]  /*0150*/  LDG.E.EL R5, desc[UR4][R4.64] ;  /* 0x0000000404057981 */ /* 0x000f24000c2e1900 */
[----:B---3--:R-:W-:Y:S02]  /*0160*/  IMAD.WIDE R2, R0, 0x4, R2 ;  /* 0x0000000400027825 */ /* 0x008fe400078e0202 */
[----:B------:R-:W3:Y:S02]  /*0170*/  LDG.E.EL R8, desc[UR4][R8.64] ;  /* 0x0000000408087981 */ /* 0x000ee4000c2e1900 */
[C---:B0-2---:R-:W-:Y:S02]  /*0180*/  IMAD.WIDE R6, R15.reuse, 0x4, R10 ;  /* 0x000000040f067825 */ /* 0x045fe400078e020a */
[----:B------:R0:W4:Y:S04]  /*0190*/  LDG.E R2, desc[UR4][R2.64] ;  /* 0x0000000402027981 */ /* 0x000128000c1e1900 */
[----:B------:R-:W3:Y:S01]  /*01a0*/  LDG.E.EL R7, desc[UR4][R6.64] ;  /* 0x0000000406077981 */ /* 0x000ee2000c2e1900 */
[----:B-1----:R-:W-:-:S06]  /*01b0*/  IMAD.WIDE R10, R15, 0x4, R12 ;  /* 0x000000040f0a7825 */ /* 0x002fcc00078e020c */
[----:B------:R-:W2:Y:S01]  /*01c0*/  LDG.E.EL R10, desc[UR4][R10.64] ;  /* 0x000000040a0a7981 */ /* 0x000ea2000c2e1900 */
[----:B0-----:R-:W-:Y:S01]  /*01d0*/  HFMA2.MMA R3, -RZ, RZ, 1.625, 0 ;  /* 0x3e800000ff037435 */ /* 0x001fe200000001ff */
[----:B------:R-:W-:-:S04]  /*01e0*/  FADD R14, R14, 0.0010000000474974513054 ;  /* 0x3a83126f0e0e7421 */ /* 0x000fc80000000000 */
[----:B------:R-:W0:Y:S02]  /*01f0*/  MUFU.SQRT R12, R14 ;  /* 0x0000000e000c7308 */ /* 0x000e240000002000 */
[C---:B0-----:R-:W-:Y:S02]  /*0200*/  FSETP.GT.AND P0, PT, R12.reuse, 8.50705917302346158658e+37, PT ;  /* 0x7e8000000c00780b */ /* 0x041fe40003f04000 */
[----:B------:R-:W-:-:S11]  /*0210*/  FSETP.GEU.AND P1, PT, R12, 1.175494350822287508e-38, PT ;  /* 0x008000000c00780b */ /* 0x000fd60003f2e000 */
[----:B------:R-:W-:-:S04]  /*0220*/  @P0 FMUL R12, R12, 0.25 ;  /* 0x3e8000000c0c0820 */ /* 0x000fc80000400000 */
[----:B------:R-:W-:-:S06]  /*0230*/  @!P1 FMUL R12, R12, 16777216 ;  /* 0x4b8000000c0c9820 */ /* 0x000fcc0000400000 */
[----:B------:R-:W0:Y:S01]  /*0240*/  MUFU.RCP R12, R12 ;  /* 0x0000000c000c7308 */ /* 0x000e220000001000 */
[----:B------:R-:W-:Y:S01]  /*0250*/  FSEL R3, R3, 1, P0 ;  /* 0x3f80000003037808 */ /* 0x000fe20000000000 */
[----:B----4-:R-:W-:-:S04]  /*0260*/  FADD R5, R2, -R5 ;  /* 0x8000000502057221 */ /* 0x010fc80000000000 */
[----:B------:R-:W-:-:S04]  /*0270*/  @!P1 FMUL R3, R3, 16777216 ;  /* 0x4b80000003039820 */ /* 0x000fc80000400000 */
[----:B0-----:R-:W-:Y:S02]  /*0280*/  FMUL R4, R12, R3 ;  /* 0x000000030c047220 */ /* 0x001fe40000400000 */
[----:B------:R-:W0:Y:S02]  /*0290*/  LDC.64 R2, c[0x0][0x210] ;  /* 0x00008400ff027b82 */ /* 0x000e240000000a00 */
[----:B------:R-:W-:-:S04]  /*02a0*/  FMUL R4, R5, R4 ;  /* 0x0000000405047220 */ /* 0x000fc80000400000 */
[----:B---3--:R-:W-:-:S05]  /*02b0*/  FFMA R7, R8, R4, R7 ;  /* 0x0000000408077223 */ /* 0x008fca0000000007 */
[----:B------:R-:W-:Y:S01]  /*02c0*/  FSETP.GT.AND P0, PT, R7, RZ, PT ;  /* 0x000000ff0700720b */ /* 0x000fe20003f04000 */
[----:B0-----:R-:W-:-:S12]  /*02d0*/  IMAD.WIDE R2, R0, 0x4, R2 ;  /* 0x0000000400027825 */ /* 0x001fd800078e0202 */
[----:B--2---:R-:W-:-:S05]  /*02e0*/  @!P0 FMUL R7, R10, R7 ;  /* 0x000000070a078220 */ /* 0x004fca0000400000 */
[----:B------:R-:W-:Y:S01]  /*02f0*/  STG.E desc[UR4][R2.64], R7 ;  /* 0x0000000702007986 */ /* 0x000fe2000c101904 */
[----:B------:R-:W-:Y:S05]  /*0300*/  EXIT ;  /* 0x000000000000794d */ /* 0x000fea0003800000 */
.L_x_0:
[----:B------:R-:W-:-:S00]  /*0310*/  BRA `(.L_x_0) ;  /* 0xfffffffc00fc7947 */ /* 0x000fc0000383ffff */
[----:B------:R-:W-:-:S00]  /*0320*/  NOP ;  /* 0x0000000000007918 */ /* 0x000fc00000000000 */
        /* <DEDUP_REMOVED lines=13> */
.L_x_1:


//--------------------- .nv.global.init           --------------------------
	.section	.nv.global.init,"aw",@progbits
.nv.global.init:
	.type		_$_str,@object
	.size		_$_str,(_$_str_$_2 - _$_str)
_$_str:
        /*0000*/ 	.byte	0x5f, 0x5f, 0x43, 0x55, 0x44, 0x41, 0x5f, 0x46, 0x54, 0x5a, 0x00
	.type		_$_str_$_2,@object
	.size		_$_str_$_2,(.L_1 - _$_str_$_2)
_$_str_$_2:
        /*000b*/ 	.byte	0x5f, 0x5f, 0x43, 0x55, 0x44, 0x41, 0x5f, 0x50, 0x52, 0x45, 0x43, 0x5f, 0x53, 0x51, 0x52, 0x54
        /*001b*/ 	.byte	0x00
.L_1:


//--------------------- .nv.constant0.triton_poi_fused__native_batch_norm_legit_no_training__prelu_kernel_26 --------------------------
	.section	.nv.constant0.triton_poi_fused__native_batch_norm_legit_no_training__prelu_kernel_26,"a",@progbits
	.sectionflags	@""
	.align	4
.nv.constant0.triton_poi_fused__native_batch_norm_legit_no_training__prelu_kernel_26:
	.zero		588
